//
// Generated by NVIDIA NVVM Compiler
//
// Compiler Build ID: CL-36424714
// Cuda compilation tools, release 13.0, V13.0.88
// Based on NVVM 20.0.0
//

.version 9.0
.target sm_100
.address_size 64

	// .globl	_Z4initPii
// _ZZ6reducePiiS_E5array has been demoted

.visible .entry _Z4initPii(
	.param .u64 .ptr .align 1 _Z4initPii_param_0,
	.param .u32 _Z4initPii_param_1
)
{
	.reg .pred 	%p<7>;
	.reg .b32 	%r<33>;
	.reg .b64 	%rd<11>;

	ld.param.u64 	%rd2, [_Z4initPii_param_0];
	ld.param.u32 	%r12, [_Z4initPii_param_1];
	cvta.to.global.u64 	%rd1, %rd2;
	mov.u32 	%r13, %ctaid.x;
	mov.u32 	%r14, %ntid.x;
	mov.u32 	%r15, %tid.x;
	mad.lo.s32 	%r31, %r13, %r14, %r15;
	mov.u32 	%r16, %nctaid.x;
	mul.lo.s32 	%r2, %r14, %r16;
	setp.ge.s32 	%p1, %r31, %r12;
	@%p1 bra 	$L__BB0_7;
	add.s32 	%r17, %r31, %r2;
	max.s32 	%r18, %r12, %r17;
	setp.lt.s32 	%p2, %r17, %r12;
	selp.u32 	%r19, 1, 0, %p2;
	add.s32 	%r20, %r17, %r19;
	sub.s32 	%r21, %r18, %r20;
	div.u32 	%r22, %r21, %r2;
	add.s32 	%r3, %r22, %r19;
	and.b32  	%r23, %r3, 3;
	setp.eq.s32 	%p3, %r23, 3;
	@%p3 bra 	$L__BB0_4;
	add.s32 	%r24, %r3, 1;
	and.b32  	%r25, %r24, 3;
	neg.s32 	%r29, %r25;
$L__BB0_3:
	.pragma "nounroll";
	mul.wide.s32 	%rd3, %r31, 4;
	add.s64 	%rd4, %rd1, %rd3;
	mov.b32 	%r26, 1;
	st.global.u32 	[%rd4], %r26;
	add.s32 	%r31, %r31, %r2;
	add.s32 	%r29, %r29, 1;
	setp.ne.s32 	%p4, %r29, 0;
	@%p4 bra 	$L__BB0_3;
$L__BB0_4:
	setp.lt.u32 	%p5, %r3, 3;
	@%p5 bra 	$L__BB0_7;
	mul.wide.s32 	%rd7, %r2, 4;
	shl.b32 	%r28, %r2, 2;
$L__BB0_6:
	mul.wide.s32 	%rd5, %r31, 4;
	add.s64 	%rd6, %rd1, %rd5;
	mov.b32 	%r27, 1;
	st.global.u32 	[%rd6], %r27;
	add.s64 	%rd8, %rd6, %rd7;
	st.global.u32 	[%rd8], %r27;
	add.s64 	%rd9, %rd8, %rd7;
	st.global.u32 	[%rd9], %r27;
	add.s64 	%rd10, %rd9, %rd7;
	st.global.u32 	[%rd10], %r27;
	add.s32 	%r31, %r28, %r31;
	setp.lt.s32 	%p6, %r31, %r12;
	@%p6 bra 	$L__BB0_6;
$L__BB0_7:
	ret;

}
	// .globl	_Z6reducePiiS_
.visible .entry _Z6reducePiiS_(
	.param .u64 .ptr .align 1 _Z6reducePiiS__param_0,
	.param .u32 _Z6reducePiiS__param_1,
	.param .u64 .ptr .align 1 _Z6reducePiiS__param_2
)
{
	.reg .pred 	%p<5>;
	.reg .b32 	%r<19>;
	.reg .b64 	%rd<7>;
	// demoted variable
	.shared .align 4 .b8 _ZZ6reducePiiS_E5array[512];
	ld.param.u64 	%rd2, [_Z6reducePiiS__param_0];
	ld.param.u64 	%rd1, [_Z6reducePiiS__param_2];
	cvta.to.global.u64 	%rd3, %rd2;
	mov.u32 	%r18, %ntid.x;
	mov.u32 	%r2, %tid.x;
	mov.u32 	%r6, %ctaid.x;
	mad.lo.s32 	%r7, %r6, %r18, %r2;
	mul.wide.u32 	%rd4, %r7, 4;
	add.s64 	%rd5, %rd3, %rd4;
	mov.b32 	%r8, 1;
	st.global.u32 	[%rd5], %r8;
	shl.b32 	%r9, %r2, 2;
	mov.u32 	%r10, _ZZ6reducePiiS_E5array;
	add.s32 	%r3, %r10, %r9;
	st.shared.u32 	[%r3], %r8;
	bar.sync 	0;
	setp.lt.u32 	%p1, %r18, 2;
	@%p1 bra 	$L__BB1_4;
$L__BB1_1:
	shr.u32 	%r5, %r18, 1;
	setp.ge.u32 	%p2, %r2, %r5;
	@%p2 bra 	$L__BB1_3;
	shl.b32 	%r11, %r5, 2;
	add.s32 	%r12, %r3, %r11;
	ld.shared.u32 	%r13, [%r12];
	ld.shared.u32 	%r14, [%r3];
	add.s32 	%r15, %r14, %r13;
	st.shared.u32 	[%r3], %r15;
$L__BB1_3:
	bar.sync 	0;
	setp.gt.u32 	%p3, %r18, 3;
	mov.u32 	%r18, %r5;
	@%p3 bra 	$L__BB1_1;
$L__BB1_4:
	setp.ne.s32 	%p4, %r2, 0;
	@%p4 bra 	$L__BB1_6;
	ld.shared.u32 	%r16, [_ZZ6reducePiiS_E5array];
	cvta.to.global.u64 	%rd6, %rd1;
	atom.global.add.u32 	%r17, [%rd6], %r16;
$L__BB1_6:
	ret;

}


// ===== COMPILED SASS (sm_100) =====

	.target	sm_100

	.elftype	@"ET_EXEC"


//--------------------- .note.nv.tkinfo           --------------------------
	.section	.note.nv.tkinfo,"",@"SHT_NOTE"
	.sectionflags	@"SHF_NOTE_NV_TKINFO"
	.tkinfo
        /*0018*/ 	.word	0x00000002
        /*0030*/ 	.string	""
        /*0030*/ 	.string	"ptxas"
        /*0030*/ 	.string	"Cuda compilation tools, release 13.0, V13.0.88"
        /*0030*/ 	.string	"Build cuda_13.0.r13.0/compiler.36424714_0"
        /*0030*/ 	.string	"-arch sm_100 -m 64 "



//--------------------- .note.nv.cuinfo           --------------------------
	.section	.note.nv.cuinfo,"",@"SHT_NOTE"
	.sectionflags	@"SHF_NOTE_NV_CUINFO"
        /*0018*/ 	.short	0x0002
        /*001a*/ 	.short	0x0064
        /*001c*/ 	.short	0x0082
	.zero		2


//--------------------- .nv.info                  --------------------------
	.section	.nv.info,"",@"SHT_CUDA_INFO"
	.align	4


	//----- nvinfo : EIATTR_REGCOUNT
	.align		4
        /*0000*/ 	.byte	0x04, 0x2f
        /*0002*/ 	.short	(.L_1 - .L_0)
	.align		4
.L_0:
        /*0004*/ 	.word	index@(_Z4initPii)
        /*0008*/ 	.word	0x00000012


	//----- nvinfo : EIATTR_FRAME_SIZE
	.align		4
.L_1:
        /*000c*/ 	.byte	0x04, 0x11
        /*000e*/ 	.short	(.L_3 - .L_2)
	.align		4
.L_2:
        /*0010*/ 	.word	index@(_Z4initPii)
        /*0014*/ 	.word	0x00000000


	//----- nvinfo : EIATTR_REGCOUNT
	.align		4
.L_3:
        /*0018*/ 	.byte	0x04, 0x2f
        /*001a*/ 	.short	(.L_5 - .L_4)
	.align		4
.L_4:
        /*001c*/ 	.word	index@(_Z6reducePiiS_)
        /*0020*/ 	.word	0x0000000a


	//----- nvinfo : EIATTR_FRAME_SIZE
	.align		4
.L_5:
        /*0024*/ 	.byte	0x04, 0x11
        /*0026*/ 	.short	(.L_7 - .L_6)
	.align		4
.L_6:
        /*0028*/ 	.word	index@(_Z6reducePiiS_)
        /*002c*/ 	.word	0x00000000


	//----- nvinfo : EIATTR_MIN_STACK_SIZE
	.align		4
.L_7:
        /*0030*/ 	.byte	0x04, 0x12
        /*0032*/ 	.short	(.L_9 - .L_8)
	.align		4
.L_8:
        /*0034*/ 	.word	index@(_Z6reducePiiS_)
        /*0038*/ 	.word	0x00000000


	//----- nvinfo : EIATTR_MIN_STACK_SIZE
	.align		4
.L_9:
        /*003c*/ 	.byte	0x04, 0x12
        /*003e*/ 	.short	(.L_11 - .L_10)
	.align		4
.L_10:
        /*0040*/ 	.word	index@(_Z4initPii)
        /*0044*/ 	.word	0x00000000
.L_11:


//--------------------- .nv.compat                --------------------------
	.section	.nv.compat,"",@"SHT_CUDA_COMPAT_INFO"
	.align	4
        /*0000*/ 	.byte	0x02, 0x09, 0x00, 0x00, 0x02, 0x02, 0x01, 0x00, 0x02, 0x05, 0x05, 0x00, 0x03, 0x07, 0x01, 0x01
        /*0010*/ 	.byte	0x02, 0x03, 0x00, 0x00, 0x02, 0x06, 0x01, 0x00, 0x04, 0x0b, 0x08, 0x00, 0x09, 0x00, 0x00, 0x00
        /*0020*/ 	.byte	0x00, 0x00, 0x00, 0x00


//--------------------- .nv.info._Z6reducePiiS_   --------------------------
	.section	.nv.info._Z6reducePiiS_,"",@"SHT_CUDA_INFO"
	.sectionflags	@""
	.align	4


	//----- nvinfo : EIATTR_CUDA_API_VERSION
	.align		4
        /*0000*/ 	.byte	0x04, 0x37
        /*0002*/ 	.short	(.L_13 - .L_12)
.L_12:
        /*0004*/ 	.word	0x00000082


	//----- nvinfo : EIATTR_KPARAM_INFO
	.align		4
.L_13:
        /*0008*/ 	.byte	0x04, 0x17
        /*000a*/ 	.short	(.L_15 - .L_14)
.L_14:
        /*000c*/ 	.word	0x00000000
        /*0010*/ 	.short	0x0002
        /*0012*/ 	.short	0x0010
        /*0014*/ 	.byte	0x00, 0xf5, 0x21, 0x00


	//----- nvinfo : EIATTR_KPARAM_INFO
	.align		4
.L_15:
        /*0018*/ 	.byte	0x04, 0x17
        /*001a*/ 	.short	(.L_17 - .L_16)
.L_16:
        /*001c*/ 	.word	0x00000000
        /*0020*/ 	.short	0x0001
        /*0022*/ 	.short	0x0008
        /*0024*/ 	.byte	0x00, 0xf0, 0x11, 0x00


	//----- nvinfo : EIATTR_KPARAM_INFO
	.align		4
.L_17:
        /*0028*/ 	.byte	0x04, 0x17
        /*002a*/ 	.short	(.L_19 - .L_18)
.L_18:
        /*002c*/ 	.word	0x00000000
        /*0030*/ 	.short	0x0000
        /*0032*/ 	.short	0x0000
        /*0034*/ 	.byte	0x00, 0xf5, 0x21, 0x00


	//----- nvinfo : EIATTR_SPARSE_MMA_MASK
	.align		4
.L_19:
        /*0038*/ 	.byte	0x03, 0x50
        /*003a*/ 	.short	0x0000


	//----- nvinfo : EIATTR_MAXREG_COUNT
	.align		4
        /*003c*/ 	.byte	0x03, 0x1b
        /*003e*/ 	.short	0x00ff


	//----- nvinfo : EIATTR_NUM_BARRIERS
	.align		4
        /*0040*/ 	.byte	0x02, 0x4c
        /*0042*/ 	.byte	0x01
	.zero		1


	//----- nvinfo : EIATTR_MERCURY_ISA_VERSION
	.align		4
        /*0044*/ 	.byte	0x03, 0x5f
        /*0046*/ 	.short	0x0101


	//----- nvinfo : EIATTR_VRC_CTA_INIT_COUNT
	.align		4
        /*0048*/ 	.byte	0x02, 0x4a
	.zero		1
	.zero		1


	//----- nvinfo : EIATTR_EXIT_INSTR_OFFSETS
	.align		4
        /*004c*/ 	.byte	0x04, 0x1c
        /*004e*/ 	.short	(.L_21 - .L_20)


	//   ....[0]....
.L_20:
        /*0050*/ 	.word	0x000001f0


	//   ....[1]....
        /*0054*/ 	.word	0x00000260


	//----- nvinfo : EIATTR_CBANK_PARAM_SIZE
	.align		4
.L_21:
        /*0058*/ 	.byte	0x03, 0x19
        /*005a*/ 	.short	0x0018


	//----- nvinfo : EIATTR_PARAM_CBANK
	.align		4
        /*005c*/ 	.byte	0x04, 0x0a
        /*005e*/ 	.short	(.L_23 - .L_22)
	.align		4
.L_22:
        /*0060*/ 	.word	index@(.nv.constant0._Z6reducePiiS_)
        /*0064*/ 	.short	0x0380
        /*0066*/ 	.short	0x0018


	//----- nvinfo : EIATTR_SW_WAR
	.align		4
.L_23:
        /*0068*/ 	.byte	0x04, 0x36
        /*006a*/ 	.short	(.L_25 - .L_24)
.L_24:
        /*006c*/ 	.word	0x00000008
.L_25:


//--------------------- .nv.info._Z4initPii       --------------------------
	.section	.nv.info._Z4initPii,"",@"SHT_CUDA_INFO"
	.sectionflags	@""
	.align	4


	//----- nvinfo : EIATTR_CUDA_API_VERSION
	.align		4
        /*0000*/ 	.byte	0x04, 0x37
        /*0002*/ 	.short	(.L_27 - .L_26)
.L_26:
        /*0004*/ 	.word	0x00000082


	//----- nvinfo : EIATTR_KPARAM_INFO
	.align		4
.L_27:
        /*0008*/ 	.byte	0x04, 0x17
        /*000a*/ 	.short	(.L_29 - .L_28)
.L_28:
        /*000c*/ 	.word	0x00000000
        /*0010*/ 	.short	0x0001
        /*0012*/ 	.short	0x0008
        /*0014*/ 	.byte	0x00, 0xf0, 0x11, 0x00


	//----- nvinfo : EIATTR_KPARAM_INFO
	.align		4
.L_29:
        /*0018*/ 	.byte	0x04, 0x17
        /*001a*/ 	.short	(.L_31 - .L_30)
.L_30:
        /*001c*/ 	.word	0x00000000
        /*0020*/ 	.short	0x0000
        /*0022*/ 	.short	0x0000
        /*0024*/ 	.byte	0x00, 0xf5, 0x21, 0x00


	//----- nvinfo : EIATTR_SPARSE_MMA_MASK
	.align		4
.L_31:
        /*0028*/ 	.byte	0x03, 0x50
        /*002a*/ 	.short	0x0000


	//----- nvinfo : EIATTR_MAXREG_COUNT
	.align		4
        /*002c*/ 	.byte	0x03, 0x1b
        /*002e*/ 	.short	0x00ff


	//----- nvinfo : EIATTR_MERCURY_ISA_VERSION
	.align		4
        /*0030*/ 	.byte	0x03, 0x5f
        /*0032*/ 	.short	0x0101


	//----- nvinfo : EIATTR_VRC_CTA_INIT_COUNT
	.align		4
        /*0034*/ 	.byte	0x02, 0x4a
	.zero		1
	.zero		1


	//----- nvinfo : EIATTR_EXIT_INSTR_OFFSETS
	.align		4
        /*0038*/ 	.byte	0x04, 0x1c
        /*003a*/ 	.short	(.L_33 - .L_32)


	//   ....[0]....
.L_32:
        /*003c*/ 	.word	0x00000090


	//   ....[1]....
        /*0040*/ 	.word	0x00000340


	//   ....[2]....
        /*0044*/ 	.word	0x00000420


	//----- nvinfo : EIATTR_CRS_STACK_SIZE
	.align		4
.L_33:
        /*0048*/ 	.byte	0x04, 0x1e
        /*004a*/ 	.short	(.L_35 - .L_34)
.L_34:
        /*004c*/ 	.word	0x00000000


	//----- nvinfo : EIATTR_CBANK_PARAM_SIZE
	.align		4
.L_35:
        /*0050*/ 	.byte	0x03, 0x19
        /*0052*/ 	.short	0x000c


	//----- nvinfo : EIATTR_PARAM_CBANK
	.align		4
        /*0054*/ 	.byte	0x04, 0x0a
        /*0056*/ 	.short	(.L_37 - .L_36)
	.align		4
.L_36:
        /*0058*/ 	.word	index@(.nv.constant0._Z4initPii)
        /*005c*/ 	.short	0x0380
        /*005e*/ 	.short	0x000c


	//----- nvinfo : EIATTR_SW_WAR
	.align		4
.L_37:
        /*0060*/ 	.byte	0x04, 0x36
        /*0062*/ 	.short	(.L_39 - .L_38)
.L_38:
        /*0064*/ 	.word	0x00000008
.L_39:


//--------------------- .nv.callgraph             --------------------------
	.section	.nv.callgraph,"",@"SHT_CUDA_CALLGRAPH"
	.align	4
	.sectionentsize	8
	.align		4
        /*0000*/ 	.word	0x00000000
	.align		4
        /*0004*/ 	.word	0xffffffff
	.align		4
        /*0008*/ 	.word	0x00000000
	.align		4
        /*000c*/ 	.word	0xfffffffe
	.align		4
        /*0010*/ 	.word	0x00000000
	.align		4
        /*0014*/ 	.word	0xfffffffd
	.align		4
        /*0018*/ 	.word	0x00000000
	.align		4
        /*001c*/ 	.word	0xfffffffc


//--------------------- .text._Z6reducePiiS_      --------------------------
	.section	.text._Z6reducePiiS_,"ax",@progbits
	.align	128
        .global         _Z6reducePiiS_
        .type           _Z6reducePiiS_,@function
        .size           _Z6reducePiiS_,(.L_x_8 - _Z6reducePiiS_)
        .other          _Z6reducePiiS_,@"STO_CUDA_ENTRY STV_DEFAULT"
_Z6reducePiiS_:
.text._Z6reducePiiS_:
[----:B------:R-:W-:Y:S01]  /*0000*/  LDC R1, c[0x0][0x37c] ;  /* 0x0000df00ff017b82 */ /* 0x000fe20000000800 */
[----:B------:R-:W0:Y:S07]  /*0010*/  S2R R6, SR_TID.X ;  /* 0x0000000000067919 */ /* 0x000e2e0000002100 */
[----:B------:R-:W1:Y:S01]  /*0020*/  S2UR UR5, SR_CgaCtaId ;  /* 0x00000000000579c3 */ /* 0x000e620000008800 */
[----:B------:R-:W2:Y:S01]  /*0030*/  LDCU UR8, c[0x0][0x360] ;  /* 0x00006c00ff0877ac */ /* 0x000ea20008000800 */
[----:B------:R-:W-:Y:S01]  /*0040*/  IMAD.MOV.U32 R7, RZ, RZ, 0x1 ;  /* 0x00000001ff077424 */ /* 0x000fe200078e00ff */
[----:B------:R-:W3:Y:S01]  /*0050*/  S2R R5, SR_CTAID.X ;  /* 0x0000000000057919 */ /* 0x000ee20000002500 */
[----:B------:R-:W4:Y:S04]  /*0060*/  LDCU.64 UR6, c[0x0][0x358] ;  /* 0x00006b00ff0677ac */ /* 0x000f280008000a00 */
[----:B------:R-:W5:Y:S01]  /*0070*/  LDC.64 R2, c[0x0][0x380] ;  /* 0x0000e000ff027b82 */ /* 0x000f620000000a00 */
[----:B------:R-:W-:Y:S01]  /*0080*/  UMOV UR4, 0x400 ;  /* 0x0000040000047882 */ /* 0x000fe20000000000 */
[----:B--2---:R-:W-:-:S02]  /*0090*/  UISETP.GE.U32.AND UP0, UPT, UR8, 0x2, UPT ;  /* 0x000000020800788c */ /* 0x004fc4000bf06070 */
[----:B-1----:R-:W-:-:S06]  /*00a0*/  ULEA UR4, UR5, UR4, 0x18 ;  /* 0x0000000405047291 */ /* 0x002fcc000f8ec0ff */
[C---:B0-----:R-:W-:Y:S02]  /*00b0*/  LEA R0, R6.reuse, UR4, 0x2 ;  /* 0x0000000406007c11 */ /* 0x041fe4000f8e10ff */
[----:B------:R-:W-:Y:S01]  /*00c0*/  ISETP.NE.AND P0, PT, R6, RZ, PT ;  /* 0x000000ff0600720c */ /* 0x000fe20003f05270 */
[----:B---3--:R-:W-:Y:S02]  /*00d0*/  IMAD R5, R5, UR8, R6 ;  /* 0x0000000805057c24 */ /* 0x008fe4000f8e0206 */
[----:B------:R0:W-:Y:S02]  /*00e0*/  STS [R0], R7 ;  /* 0x0000000700007388 */ /* 0x0001e40000000800 */
[----:B-----5:R-:W-:-:S05]  /*00f0*/  IMAD.WIDE.U32 R2, R5, 0x4, R2 ;  /* 0x0000000405027825 */ /* 0x020fca00078e0002 */
[----:B----4-:R0:W-:Y:S01]  /*0100*/  STG.E desc[UR6][R2.64], R7 ;  /* 0x0000000702007986 */ /* 0x0101e2000c101906 */
[----:B------:R-:W-:Y:S06]  /*0110*/  BAR.SYNC.DEFER_BLOCKING 0x0 ;  /* 0x0000000000007b1d */ /* 0x000fec0000010000 */
[----:B------:R-:W-:Y:S05]  /*0120*/  BRA.U !UP0, `(.L_x_0) ;  /* 0x0000000108307547 */ /* 0x000fea000b800000 */
[----:B0-----:R-:W-:-:S07]  /*0130*/  IMAD.U32 R2, RZ, RZ, UR8 ;  /* 0x00000008ff027e24 */ /* 0x001fce000f8e00ff */
.L_x_1:
[----:B------:R-:W-:-:S04]  /*0140*/  SHF.R.U32.HI R7, RZ, 0x1, R2 ;  /* 0x00000001ff077819 */ /* 0x000fc80000011602 */
[----:B------:R-:W-:-:S13]  /*0150*/  ISETP.GE.U32.AND P1, PT, R6, R7, PT ;  /* 0x000000070600720c */ /* 0x000fda0003f26070 */
[----:B------:R-:W-:Y:S01]  /*0160*/  @!P1 LEA R3, R7, R0, 0x2 ;  /* 0x0000000007039211 */ /* 0x000fe200078e10ff */
[----:B------:R-:W-:Y:S05]  /*0170*/  @!P1 LDS R4, [R0] ;  /* 0x0000000000049984 */ /* 0x000fea0000000800 */
[----:B------:R-:W0:Y:S02]  /*0180*/  @!P1 LDS R3, [R3] ;  /* 0x0000000003039984 */ /* 0x000e240000000800 */
[----:B0-----:R-:W-:-:S05]  /*0190*/  @!P1 IMAD.IADD R5, R3, 0x1, R4 ;  /* 0x0000000103059824 */ /* 0x001fca00078e0204 */
[----:B------:R1:W-:Y:S01]  /*01a0*/  @!P1 STS [R0], R5 ;  /* 0x0000000500009388 */ /* 0x0003e20000000800 */
[----:B------:R-:W-:Y:S01]  /*01b0*/  BAR.SYNC.DEFER_BLOCKING 0x0 ;  /* 0x0000000000007b1d */ /* 0x000fe20000010000 */
[----:B------:R-:W-:Y:S02]  /*01c0*/  ISETP.GT.U32.AND P1, PT, R2, 0x3, PT ;  /* 0x000000030200780c */ /* 0x000fe40003f24070 */
[----:B------:R-:W-:-:S11]  /*01d0*/  MOV R2, R7 ;  /* 0x0000000700027202 */ /* 0x000fd60000000f00 */
[----:B-1----:R-:W-:Y:S05]  /*01e0*/  @P1 BRA `(.L_x_1) ;  /* 0xfffffffc00d41947 */ /* 0x002fea000383ffff */
.L_x_0:
[----:B------:R-:W-:Y:S05]  /*01f0*/  @P0 EXIT ;  /* 0x000000000000094d */ /* 0x000fea0003800000 */
[----:B------:R-:W1:Y:S01]  /*0200*/  S2UR UR5, SR_CgaCtaId ;  /* 0x00000000000579c3 */ /* 0x000e620000008800 */
[----:B------:R-:W-:-:S07]  /*0210*/  UMOV UR4, 0x400 ;  /* 0x0000040000047882 */ /* 0x000fce0000000000 */
[----:B0-----:R-:W0:Y:S01]  /*0220*/  LDC.64 R2, c[0x0][0x390] ;  /* 0x0000e400ff027b82 */ /* 0x001e220000000a00 */
[----:B-1----:R-:W-:-:S09]  /*0230*/  ULEA UR4, UR5, UR4, 0x18 ;  /* 0x0000000405047291 */ /* 0x002fd2000f8ec0ff */
[----:B------:R-:W0:Y:S04]  /*0240*/  LDS R5, [UR4] ;  /* 0x00000004ff057984 */ /* 0x000e280008000800 */
[----:B0-----:R-:W-:Y:S01]  /*0250*/  REDG.E.ADD.STRONG.GPU desc[UR6][R2.64], R5 ;  /* 0x000000050200798e */ /* 0x001fe2000c12e106 */
[----:B------:R-:W-:Y:S05]  /*0260*/  EXIT ;  /* 0x000000000000794d */ /* 0x000fea0003800000 */
.L_x_2:
[----:B------:R-:W-:-:S00]  /*0270*/  BRA `(.L_x_2) ;  /* 0xfffffffc00fc7947 */ /* 0x000fc0000383ffff */
[----:B------:R-:W-:-:S00]  /*0280*/  NOP ;  /* 0x0000000000007918 */ /* 0x000fc00000000000 */
[----:B------:R-:W-:-:S00]  /*0290*/  NOP ;  /* 0x0000000000007918 */ /* 0x000fc00000000000 */
[----:B------:R-:W-:-:S00]  /*02a0*/  NOP ;  /* 0x0000000000007918 */ /* 0x000fc00000000000 */
[----:B------:R-:W-:-:S00]  /*02b0*/  NOP ;  /* 0x0000000000007918 */ /* 0x000fc00000000000 */
[----:B------:R-:W-:-:S00]  /*02c0*/  NOP ;  /* 0x0000000000007918 */ /* 0x000fc00000000000 */
[----:B------:R-:W-:-:S00]  /*02d0*/  NOP ;  /* 0x0000000000007918 */ /* 0x000fc00000000000 */
[----:B------:R-:W-:-:S00]  /*02e0*/  NOP ;  /* 0x0000000000007918 */ /* 0x000fc00000000000 */
[----:B------:R-:W-:-:S00]  /*02f0*/  NOP ;  /* 0x0000000000007918 */ /* 0x000fc00000000000 */
.L_x_8:


//--------------------- .text._Z4initPii          --------------------------
	.section	.text._Z4initPii,"ax",@progbits
	.align	128
        .global         _Z4initPii
        .type           _Z4initPii,@function
        .size           _Z4initPii,(.L_x_9 - _Z4initPii)
        .other          _Z4initPii,@"STO_CUDA_ENTRY STV_DEFAULT"
_Z4initPii:
.text._Z4initPii:
[----:B------:R-:W-:Y:S01]  /*0000*/  LDC R1, c[0x0][0x37c] ;  /* 0x0000df00ff017b82 */ /* 0x000fe20000000800 */
[----:B------:R-:W0:Y:S07]  /*0010*/  S2R R3, SR_TID.X ;  /* 0x0000000000037919 */ /* 0x000e2e0000002100 */
[----:B------:R-:W0:Y:S01]  /*0020*/  S2UR UR4, SR_CTAID.X ;  /* 0x00000000000479c3 */ /* 0x000e220000002500 */
[----:B------:R-:W1:Y:S07]  /*0030*/  LDCU UR6, c[0x0][0x388] ;  /* 0x00007100ff0677ac */ /* 0x000e6e0008000800 */
[----:B------:R-:W0:Y:S01]  /*0040*/  LDC R0, c[0x0][0x360] ;  /* 0x0000d800ff007b82 */ /* 0x000e220000000800 */
[----:B------:R-:W2:Y:S01]  /*0050*/  LDCU UR5, c[0x0][0x370] ;  /* 0x00006e00ff0577ac */ /* 0x000ea20008000800 */
[----:B0-----:R-:W-:-:S02]  /*0060*/  IMAD R3, R0, UR4, R3 ;  /* 0x0000000400037c24 */ /* 0x001fc4000f8e0203 */
[----:B--2---:R-:W-:-:S03]  /*0070*/  IMAD R0, R0, UR5, RZ ;  /* 0x0000000500007c24 */ /* 0x004fc6000f8e02ff */
[----:B-1----:R-:W-:-:S13]  /*0080*/  ISETP.GE.AND P0, PT, R3, UR6, PT ;  /* 0x0000000603007c0c */ /* 0x002fda000bf06270 */
[----:B------:R-:W-:Y:S05]  /*0090*/  @P0 EXIT ;  /* 0x000000000000094d */ /* 0x000fea0003800000 */
[----:B------:R-:W0:Y:S01]  /*00a0*/  I2F.U32.RP R8, R0 ;  /* 0x0000000000087306 */ /* 0x000e220000209000 */
[C---:B------:R-:W-:Y:S01]  /*00b0*/  IADD3 R2, PT, PT, R0.reuse, R3, RZ ;  /* 0x0000000300027210 */ /* 0x040fe20007ffe0ff */
[----:B------:R-:W-:Y:S01]  /*00c0*/  IMAD.MOV R9, RZ, RZ, -R0 ;  /* 0x000000ffff097224 */ /* 0x000fe200078e0a00 */
[----:B------:R-:W-:Y:S01]  /*00d0*/  ISETP.NE.U32.AND P2, PT, R0, RZ, PT ;  /* 0x000000ff0000720c */ /* 0x000fe20003f45070 */
[----:B------:R-:W1:Y:S01]  /*00e0*/  LDCU.64 UR4, c[0x0][0x358] ;  /* 0x00006b00ff0477ac */ /* 0x000e620008000a00 */
[C---:B------:R-:W-:Y:S01]  /*00f0*/  ISETP.GE.AND P0, PT, R2.reuse, UR6, PT ;  /* 0x0000000602007c0c */ /* 0x040fe2000bf06270 */
[----:B------:R-:W-:Y:S01]  /*0100*/  BSSY.RECONVERGENT B0, `(.L_x_3) ;  /* 0x0000023000007945 */ /* 0x000fe20003800200 */
[----:B------:R-:W-:Y:S02]  /*0110*/  VIMNMX R7, PT, PT, R2, UR6, !PT ;  /* 0x0000000602077c48 */ /* 0x000fe4000ffe0100 */
[----:B------:R-:W-:-:S04]  /*0120*/  SEL R6, RZ, 0x1, P0 ;  /* 0x00000001ff067807 */ /* 0x000fc80000000000 */
[----:B------:R-:W-:Y:S01]  /*0130*/  IADD3 R7, PT, PT, R7, -R2, -R6 ;  /* 0x8000000207077210 */ /* 0x000fe20007ffe806 */
[----:B0-----:R-:W0:Y:S02]  /*0140*/  MUFU.RCP R8, R8 ;  /* 0x0000000800087308 */ /* 0x001e240000001000 */
[----:B0-----:R-:W-:-:S06]  /*0150*/  VIADD R4, R8, 0xffffffe ;  /* 0x0ffffffe08047836 */ /* 0x001fcc0000000000 */
[----:B------:R0:W2:Y:S02]  /*0160*/  F2I.FTZ.U32.TRUNC.NTZ R5, R4 ;  /* 0x0000000400057305 */ /* 0x0000a4000021f000 */
[----:B0-----:R-:W-:Y:S02]  /*0170*/  IMAD.MOV.U32 R4, RZ, RZ, RZ ;  /* 0x000000ffff047224 */ /* 0x001fe400078e00ff */
[----:B--2---:R-:W-:-:S04]  /*0180*/  IMAD R9, R9, R5, RZ ;  /* 0x0000000509097224 */ /* 0x004fc800078e02ff */
[----:B------:R-:W-:-:S06]  /*0190*/  IMAD.HI.U32 R8, R5, R9, R4 ;  /* 0x0000000905087227 */ /* 0x000fcc00078e0004 */
[----:B------:R-:W-:-:S04]  /*01a0*/  IMAD.HI.U32 R5, R8, R7, RZ ;  /* 0x0000000708057227 */ /* 0x000fc800078e00ff */
[----:B------:R-:W-:-:S04]  /*01b0*/  IMAD.MOV R2, RZ, RZ, -R5 ;  /* 0x000000ffff027224 */ /* 0x000fc800078e0a05 */
[----:B------:R-:W-:-:S05]  /*01c0*/  IMAD R7, R0, R2, R7 ;  /* 0x0000000200077224 */ /* 0x000fca00078e0207 */
[----:B------:R-:W-:-:S13]  /*01d0*/  ISETP.GE.U32.AND P0, PT, R7, R0, PT ;  /* 0x000000000700720c */ /* 0x000fda0003f06070 */
[----:B------:R-:W-:Y:S01]  /*01e0*/  @P0 IADD3 R7, PT, PT, -R0, R7, RZ ;  /* 0x0000000700070210 */ /* 0x000fe20007ffe1ff */
[----:B------:R-:W-:-:S03]  /*01f0*/  @P0 VIADD R5, R5, 0x1 ;  /* 0x0000000105050836 */ /* 0x000fc60000000000 */
[----:B------:R-:W-:-:S13]  /*0200*/  ISETP.GE.U32.AND P1, PT, R7, R0, PT ;  /* 0x000000000700720c */ /* 0x000fda0003f26070 */
[----:B------:R-:W-:Y:S02]  /*0210*/  @P1 IADD3 R5, PT, PT, R5, 0x1, RZ ;  /* 0x0000000105051810 */ /* 0x000fe40007ffe0ff */
[----:B------:R-:W-:-:S05]  /*0220*/  @!P2 LOP3.LUT R5, RZ, R0, RZ, 0x33, !PT ;  /* 0x00000000ff05a212 */ /* 0x000fca00078e33ff */
[----:B------:R-:W-:-:S05]  /*0230*/  IMAD.IADD R2, R6, 0x1, R5 ;  /* 0x0000000106027824 */ /* 0x000fca00078e0205 */
[C---:B------:R-:W-:Y:S02]  /*0240*/  LOP3.LUT R4, R2.reuse, 0x3, RZ, 0xc0, !PT ;  /* 0x0000000302047812 */ /* 0x040fe400078ec0ff */
[----:B------:R-:W-:Y:S02]  /*0250*/  ISETP.GE.U32.AND P1, PT, R2, 0x3, PT ;  /* 0x000000030200780c */ /* 0x000fe40003f26070 */
[----:B------:R-:W-:-:S13]  /*0260*/  ISETP.NE.AND P0, PT, R4, 0x3, PT ;  /* 0x000000030400780c */ /* 0x000fda0003f05270 */
[----:B-1----:R-:W-:Y:S05]  /*0270*/  @!P0 BRA `(.L_x_4) ;  /* 0x00000000002c8947 */ /* 0x002fea0003800000 */
[----:B------:R-:W0:Y:S01]  /*0280*/  LDC.64 R6, c[0x0][0x380] ;  /* 0x0000e000ff067b82 */ /* 0x000e220000000a00 */
[----:B------:R-:W-:Y:S01]  /*0290*/  IADD3 R2, PT, PT, R2, 0x1, RZ ;  /* 0x0000000102027810 */ /* 0x000fe20007ffe0ff */
[----:B------:R-:W-:-:S03]  /*02a0*/  IMAD.MOV.U32 R9, RZ, RZ, 0x1 ;  /* 0x00000001ff097424 */ /* 0x000fc600078e00ff */
[----:B------:R-:W-:-:S04]  /*02b0*/  LOP3.LUT R2, R2, 0x3, RZ, 0xc0, !PT ;  /* 0x0000000302027812 */ /* 0x000fc800078ec0ff */
[----:B------:R-:W-:-:S07]  /*02c0*/  IADD3 R2, PT, PT, -R2, RZ, RZ ;  /* 0x000000ff02027210 */ /* 0x000fce0007ffe1ff */
.L_x_5:
[----:B0-----:R-:W-:Y:S01]  /*02d0*/  IMAD.WIDE R4, R3, 0x4, R6 ;  /* 0x0000000403047825 */ /* 0x001fe200078e0206 */
[----:B------:R-:W-:-:S03]  /*02e0*/  IADD3 R3, PT, PT, R0, R3, RZ ;  /* 0x0000000300037210 */ /* 0x000fc60007ffe0ff */
[----:B------:R-:W-:Y:S01]  /*02f0*/  VIADD R2, R2, 0x1 ;  /* 0x0000000102027836 */ /* 0x000fe20000000000 */
[----:B------:R1:W-:Y:S04]  /*0300*/  STG.E desc[UR4][R4.64], R9 ;  /* 0x0000000904007986 */ /* 0x0003e8000c101904 */
[----:B------:R-:W-:-:S13]  /*0310*/  ISETP.NE.AND P0, PT, R2, RZ, PT ;  /* 0x000000ff0200720c */ /* 0x000fda0003f05270 */
[----:B-1----:R-:W-:Y:S05]  /*0320*/  @P0 BRA `(.L_x_5) ;  /* 0xfffffffc00e80947 */ /* 0x002fea000383ffff */
.L_x_4:
[----:B------:R-:W-:Y:S05]  /*0330*/  BSYNC.RECONVERGENT B0 ;  /* 0x0000000000007941 */ /* 0x000fea0003800200 */
.L_x_3:
[----:B------:R-:W-:Y:S05]  /*0340*/  @!P1 EXIT ;  /* 0x000000000000994d */ /* 0x000fea0003800000 */
[----:B------:R-:W0:Y:S01]  /*0350*/  LDC.64 R10, c[0x0][0x380] ;  /* 0x0000e000ff0a7b82 */ /* 0x000e220000000a00 */
[----:B------:R-:W-:-:S07]  /*0360*/  IMAD.MOV.U32 R15, RZ, RZ, 0x1 ;  /* 0x00000001ff0f7424 */ /* 0x000fce00078e00ff */
.L_x_6:
[----:B01----:R-:W-:Y:S01]  /*0370*/  IMAD.WIDE R12, R3, 0x4, R10 ;  /* 0x00000004030c7825 */ /* 0x003fe200078e020a */
[----:B------:R-:W-:-:S04]  /*0380*/  LEA R3, R0, R3, 0x2 ;  /* 0x0000000300037211 */ /* 0x000fc800078e10ff */
[----:B------:R1:W-:Y:S01]  /*0390*/  STG.E desc[UR4][R12.64], R15 ;  /* 0x0000000f0c007986 */ /* 0x0003e2000c101904 */
[----:B------:R-:W-:Y:S01]  /*03a0*/  IMAD.WIDE R4, R0, 0x4, R12 ;  /* 0x0000000400047825 */ /* 0x000fe200078e020c */
[----:B------:R-:W-:-:S04]  /*03b0*/  ISETP.GE.AND P0, PT, R3, UR6, PT ;  /* 0x0000000603007c0c */ /* 0x000fc8000bf06270 */
[----:B------:R1:W-:Y:S01]  /*03c0*/  STG.E desc[UR4][R4.64], R15 ;  /* 0x0000000f04007986 */ /* 0x0003e2000c101904 */
[----:B------:R-:W-:-:S05]  /*03d0*/  IMAD.WIDE R6, R0, 0x4, R4 ;  /* 0x0000000400067825 */ /* 0x000fca00078e0204 */
[----:B------:R1:W-:Y:S01]  /*03e0*/  STG.E desc[UR4][R6.64], R15 ;  /* 0x0000000f06007986 */ /* 0x0003e2000c101904 */
[----:B------:R-:W-:-:S05]  /*03f0*/  IMAD.WIDE R8, R0, 0x4, R6 ;  /* 0x0000000400087825 */ /* 0x000fca00078e0206 */
[----:B------:R1:W-:Y:S01]  /*0400*/  STG.E desc[UR4][R8.64], R15 ;  /* 0x0000000f08007986 */ /* 0x0003e2000c101904 */
[----:B------:R-:W-:Y:S05]  /*0410*/  @!P0 BRA `(.L_x_6) ;  /* 0xfffffffc00d48947 */ /* 0x000fea000383ffff */
[----:B------:R-:W-:Y:S05]  /*0420*/  EXIT ;  /* 0x000000000000794d */ /* 0x000fea0003800000 */
.L_x_7:
        /* <DEDUP_REMOVED lines=13> */
.L_x_9:


//--------------------- .nv.shared._Z6reducePiiS_ --------------------------
	.section	.nv.shared._Z6reducePiiS_,"aw",@nobits
	.sectionflags	@""
	.align	4
.nv.shared._Z6reducePiiS_:
	.zero		1536


//--------------------- .nv.shared.reserved.0     --------------------------
	.section	.nv.shared.reserved.0,"aw",@nobits
	.weak		__nv_reservedSMEM_offset_0_alias
	.size		__nv_reservedSMEM_offset_0_alias, 0, 64
	.other		__nv_reservedSMEM_offset_0_alias,@"STO_CUDA_RESERVED_SHARED STV_DEFAULT"
__nv_reservedSMEM_offset_0_alias:
	.zero		0
	.zero		64


//--------------------- .nv.constant0._Z6reducePiiS_ --------------------------
	.section	.nv.constant0._Z6reducePiiS_,"a",@progbits
	.sectionflags	@""
	.align	4
.nv.constant0._Z6reducePiiS_:
	.zero		920


//--------------------- .nv.constant0._Z4initPii  --------------------------
	.section	.nv.constant0._Z4initPii,"a",@progbits
	.sectionflags	@""
	.align	4
.nv.constant0._Z4initPii:
	.zero		908


//--------------------- SYMBOLS --------------------------

	.type		.nv.reservedSmem.offset0,@object
	.size		.nv.reservedSmem.offset0,0x4
	.type		.nv.reservedSmem.cap,@object
	.size		.nv.reservedSmem.cap,0x4
